//
// Generated by NVIDIA NVVM Compiler
//
// Compiler Build ID: CL-36424714
// Cuda compilation tools, release 13.0, V13.0.88
// Based on NVVM 20.0.0
//

.version 9.0
.target sm_100
.address_size 64

	// .globl	_Z10vector_addPiS_
// _ZZ10vector_addPiS_E8temp_sum has been demoted

.visible .entry _Z10vector_addPiS_(
	.param .u64 .ptr .align 1 _Z10vector_addPiS__param_0,
	.param .u64 .ptr .align 1 _Z10vector_addPiS__param_1
)
{
	.reg .pred 	%p<31>;
	.reg .b32 	%r<293>;
	.reg .b64 	%rd<85>;
	// demoted variable
	.shared .align 4 .b8 _ZZ10vector_addPiS_E8temp_sum[4000];
	ld.param.u64 	%rd48, [_Z10vector_addPiS__param_0];
	ld.param.u64 	%rd47, [_Z10vector_addPiS__param_1];
	cvta.to.global.u64 	%rd1, %rd48;
	mov.u32 	%r67, %ctaid.x;
	mov.u32 	%r1, %ntid.x;
	mov.u32 	%r2, %tid.x;
	mad.lo.s32 	%r3, %r67, %r1, %r2;
	mov.u32 	%r68, %nctaid.x;
	mul.lo.s32 	%r4, %r1, %r68;
	div.s32 	%r69, 100000000, %r4;
	cvt.s64.s32 	%rd2, %r69;
	mul.wide.s32 	%rd73, %r69, %r3;
	add.s64 	%rd49, %rd2, -1;
	add.s64 	%rd50, %rd49, %rd73;
	setp.lt.u64 	%p1, %rd50, %rd49;
	setp.gt.u64 	%p2, %rd50, 99999999;
	or.pred  	%p3, %p2, %p1;
	shl.b32 	%r70, %r2, 2;
	mov.u32 	%r71, _ZZ10vector_addPiS_E8temp_sum;
	add.s32 	%r5, %r71, %r70;
	@%p3 bra 	$L__BB0_14;
	ld.shared.u32 	%r267, [%r5];
	add.s64 	%rd51, %rd73, %rd2;
	add.s64 	%rd52, %rd73, 1;
	max.u64 	%rd53, %rd51, %rd52;
	sub.s64 	%rd4, %rd53, %rd73;
	and.b64  	%rd5, %rd4, 15;
	sub.s64 	%rd54, %rd73, %rd53;
	setp.gt.u64 	%p4, %rd54, -16;
	@%p4 bra 	$L__BB0_4;
	and.b64  	%rd71, %rd4, -16;
	shl.b64 	%rd55, %rd73, 2;
	add.s64 	%rd56, %rd55, %rd1;
	add.s64 	%rd70, %rd56, 32;
$L__BB0_3:
	.pragma "nounroll";
	ld.global.u32 	%r73, [%rd70+-32];
	add.s32 	%r74, %r267, %r73;
	ld.global.u32 	%r75, [%rd70+-28];
	add.s32 	%r76, %r74, %r75;
	ld.global.u32 	%r77, [%rd70+-24];
	add.s32 	%r78, %r76, %r77;
	ld.global.u32 	%r79, [%rd70+-20];
	add.s32 	%r80, %r78, %r79;
	ld.global.u32 	%r81, [%rd70+-16];
	add.s32 	%r82, %r80, %r81;
	ld.global.u32 	%r83, [%rd70+-12];
	add.s32 	%r84, %r82, %r83;
	ld.global.u32 	%r85, [%rd70+-8];
	add.s32 	%r86, %r84, %r85;
	ld.global.u32 	%r87, [%rd70+-4];
	add.s32 	%r88, %r86, %r87;
	ld.global.u32 	%r89, [%rd70];
	add.s32 	%r90, %r88, %r89;
	ld.global.u32 	%r91, [%rd70+4];
	add.s32 	%r92, %r90, %r91;
	ld.global.u32 	%r93, [%rd70+8];
	add.s32 	%r94, %r92, %r93;
	ld.global.u32 	%r95, [%rd70+12];
	add.s32 	%r96, %r94, %r95;
	ld.global.u32 	%r97, [%rd70+16];
	add.s32 	%r98, %r96, %r97;
	ld.global.u32 	%r99, [%rd70+20];
	add.s32 	%r100, %r98, %r99;
	ld.global.u32 	%r101, [%rd70+24];
	add.s32 	%r102, %r100, %r101;
	ld.global.u32 	%r103, [%rd70+28];
	add.s32 	%r267, %r102, %r103;
	add.s64 	%rd73, %rd73, 16;
	add.s64 	%rd71, %rd71, -16;
	add.s64 	%rd70, %rd70, 64;
	setp.ne.s64 	%p5, %rd71, 0;
	@%p5 bra 	$L__BB0_3;
$L__BB0_4:
	setp.eq.s64 	%p6, %rd5, 0;
	@%p6 bra 	$L__BB0_13;
	and.b64  	%rd15, %rd4, 7;
	setp.lt.u64 	%p7, %rd5, 8;
	@%p7 bra 	$L__BB0_7;
	shl.b64 	%rd57, %rd73, 2;
	add.s64 	%rd58, %rd1, %rd57;
	ld.global.u32 	%r105, [%rd58];
	add.s32 	%r106, %r267, %r105;
	ld.global.u32 	%r107, [%rd58+4];
	add.s32 	%r108, %r106, %r107;
	ld.global.u32 	%r109, [%rd58+8];
	add.s32 	%r110, %r108, %r109;
	ld.global.u32 	%r111, [%rd58+12];
	add.s32 	%r112, %r110, %r111;
	ld.global.u32 	%r113, [%rd58+16];
	add.s32 	%r114, %r112, %r113;
	ld.global.u32 	%r115, [%rd58+20];
	add.s32 	%r116, %r114, %r115;
	ld.global.u32 	%r117, [%rd58+24];
	add.s32 	%r118, %r116, %r117;
	ld.global.u32 	%r119, [%rd58+28];
	add.s32 	%r267, %r118, %r119;
	add.s64 	%rd73, %rd73, 8;
$L__BB0_7:
	setp.eq.s64 	%p8, %rd15, 0;
	@%p8 bra 	$L__BB0_13;
	and.b64  	%rd18, %rd4, 3;
	setp.lt.u64 	%p9, %rd15, 4;
	@%p9 bra 	$L__BB0_10;
	shl.b64 	%rd59, %rd73, 2;
	add.s64 	%rd60, %rd1, %rd59;
	ld.global.u32 	%r121, [%rd60];
	add.s32 	%r122, %r267, %r121;
	ld.global.u32 	%r123, [%rd60+4];
	add.s32 	%r124, %r122, %r123;
	ld.global.u32 	%r125, [%rd60+8];
	add.s32 	%r126, %r124, %r125;
	ld.global.u32 	%r127, [%rd60+12];
	add.s32 	%r267, %r126, %r127;
	add.s64 	%rd73, %rd73, 4;
$L__BB0_10:
	setp.eq.s64 	%p10, %rd18, 0;
	@%p10 bra 	$L__BB0_13;
	shl.b64 	%rd61, %rd73, 2;
	add.s64 	%rd77, %rd1, %rd61;
	neg.s64 	%rd76, %rd18;
$L__BB0_12:
	.pragma "nounroll";
	ld.global.u32 	%r128, [%rd77];
	add.s32 	%r267, %r267, %r128;
	add.s64 	%rd77, %rd77, 4;
	add.s64 	%rd76, %rd76, 1;
	setp.ne.s64 	%p11, %rd76, 0;
	@%p11 bra 	$L__BB0_12;
$L__BB0_13:
	st.shared.u32 	[%r5], %r267;
$L__BB0_14:
	setp.ne.s32 	%p12, %r3, 0;
	@%p12 bra 	$L__BB0_29;
	rem.s32 	%r129, 100000000, %r4;
	cvt.u64.u32 	%rd27, %r129;
	setp.eq.s32 	%p13, %r129, 0;
	@%p13 bra 	$L__BB0_29;
	cvt.u32.u64 	%r131, %rd27;
	ld.shared.u32 	%r276, [%r5];
	and.b64  	%rd28, %rd27, 15;
	setp.lt.u32 	%p14, %r131, 16;
	mov.b64 	%rd81, 0;
	@%p14 bra 	$L__BB0_19;
	and.b64  	%rd81, %rd27, 134217712;
	add.s64 	%rd78, %rd1, 399999996;
	mov.u64 	%rd79, %rd81;
$L__BB0_18:
	.pragma "nounroll";
	ld.global.u32 	%r132, [%rd78];
	add.s32 	%r133, %r276, %r132;
	ld.global.u32 	%r134, [%rd78+-4];
	add.s32 	%r135, %r133, %r134;
	ld.global.u32 	%r136, [%rd78+-8];
	add.s32 	%r137, %r135, %r136;
	ld.global.u32 	%r138, [%rd78+-12];
	add.s32 	%r139, %r137, %r138;
	ld.global.u32 	%r140, [%rd78+-16];
	add.s32 	%r141, %r139, %r140;
	ld.global.u32 	%r142, [%rd78+-20];
	add.s32 	%r143, %r141, %r142;
	ld.global.u32 	%r144, [%rd78+-24];
	add.s32 	%r145, %r143, %r144;
	ld.global.u32 	%r146, [%rd78+-28];
	add.s32 	%r147, %r145, %r146;
	ld.global.u32 	%r148, [%rd78+-32];
	add.s32 	%r149, %r147, %r148;
	ld.global.u32 	%r150, [%rd78+-36];
	add.s32 	%r151, %r149, %r150;
	ld.global.u32 	%r152, [%rd78+-40];
	add.s32 	%r153, %r151, %r152;
	ld.global.u32 	%r154, [%rd78+-44];
	add.s32 	%r155, %r153, %r154;
	ld.global.u32 	%r156, [%rd78+-48];
	add.s32 	%r157, %r155, %r156;
	ld.global.u32 	%r158, [%rd78+-52];
	add.s32 	%r159, %r157, %r158;
	ld.global.u32 	%r160, [%rd78+-56];
	add.s32 	%r161, %r159, %r160;
	ld.global.u32 	%r162, [%rd78+-60];
	add.s32 	%r276, %r161, %r162;
	add.s64 	%rd79, %rd79, -16;
	add.s64 	%rd78, %rd78, -64;
	setp.ne.s64 	%p15, %rd79, 0;
	@%p15 bra 	$L__BB0_18;
$L__BB0_19:
	setp.eq.s64 	%p16, %rd28, 0;
	@%p16 bra 	$L__BB0_28;
	and.b64  	%rd36, %rd27, 7;
	setp.lt.u64 	%p17, %rd28, 8;
	@%p17 bra 	$L__BB0_22;
	shl.b64 	%rd63, %rd81, 2;
	sub.s64 	%rd64, %rd1, %rd63;
	ld.global.u32 	%r164, [%rd64+399999996];
	add.s32 	%r165, %r276, %r164;
	ld.global.u32 	%r166, [%rd64+399999992];
	add.s32 	%r167, %r165, %r166;
	ld.global.u32 	%r168, [%rd64+399999988];
	add.s32 	%r169, %r167, %r168;
	ld.global.u32 	%r170, [%rd64+399999984];
	add.s32 	%r171, %r169, %r170;
	ld.global.u32 	%r172, [%rd64+399999980];
	add.s32 	%r173, %r171, %r172;
	ld.global.u32 	%r174, [%rd64+399999976];
	add.s32 	%r175, %r173, %r174;
	ld.global.u32 	%r176, [%rd64+399999972];
	add.s32 	%r177, %r175, %r176;
	ld.global.u32 	%r178, [%rd64+399999968];
	add.s32 	%r276, %r177, %r178;
	add.s64 	%rd81, %rd81, 8;
$L__BB0_22:
	setp.eq.s64 	%p18, %rd36, 0;
	@%p18 bra 	$L__BB0_28;
	and.b64  	%rd83, %rd27, 3;
	setp.lt.u64 	%p19, %rd36, 4;
	@%p19 bra 	$L__BB0_25;
	shl.b64 	%rd65, %rd81, 2;
	sub.s64 	%rd66, %rd1, %rd65;
	ld.global.u32 	%r180, [%rd66+399999996];
	add.s32 	%r181, %r276, %r180;
	ld.global.u32 	%r182, [%rd66+399999992];
	add.s32 	%r183, %r181, %r182;
	ld.global.u32 	%r184, [%rd66+399999988];
	add.s32 	%r185, %r183, %r184;
	ld.global.u32 	%r186, [%rd66+399999984];
	add.s32 	%r276, %r185, %r186;
	add.s64 	%rd81, %rd81, 4;
$L__BB0_25:
	setp.eq.s64 	%p20, %rd83, 0;
	@%p20 bra 	$L__BB0_28;
	shl.b64 	%rd67, %rd81, 2;
	sub.s64 	%rd68, %rd1, %rd67;
	add.s64 	%rd84, %rd68, 399999996;
$L__BB0_27:
	.pragma "nounroll";
	ld.global.u32 	%r187, [%rd84];
	add.s32 	%r276, %r276, %r187;
	add.s64 	%rd84, %rd84, -4;
	add.s64 	%rd83, %rd83, -1;
	setp.ne.s64 	%p21, %rd83, 0;
	@%p21 bra 	$L__BB0_27;
$L__BB0_28:
	st.shared.u32 	[%r5], %r276;
$L__BB0_29:
	bar.sync 	0;
	setp.ne.s32 	%p22, %r2, 0;
	@%p22 bra 	$L__BB0_43;
	and.b32  	%r34, %r1, 15;
	setp.lt.u32 	%p23, %r1, 16;
	mov.b32 	%r284, 0;
	mov.u32 	%r292, %r284;
	@%p23 bra 	$L__BB0_33;
	and.b32  	%r284, %r1, 2032;
	add.s32 	%r277, %r71, 32;
	and.b32  	%r193, %r1, -16;
	neg.s32 	%r278, %r193;
	mov.b32 	%r292, 0;
$L__BB0_32:
	.pragma "nounroll";
	ld.shared.u32 	%r194, [%r277+-32];
	add.s32 	%r195, %r194, %r292;
	ld.shared.u32 	%r196, [%r277+-28];
	add.s32 	%r197, %r196, %r195;
	ld.shared.u32 	%r198, [%r277+-24];
	add.s32 	%r199, %r198, %r197;
	ld.shared.u32 	%r200, [%r277+-20];
	add.s32 	%r201, %r200, %r199;
	ld.shared.u32 	%r202, [%r277+-16];
	add.s32 	%r203, %r202, %r201;
	ld.shared.u32 	%r204, [%r277+-12];
	add.s32 	%r205, %r204, %r203;
	ld.shared.u32 	%r206, [%r277+-8];
	add.s32 	%r207, %r206, %r205;
	ld.shared.u32 	%r208, [%r277+-4];
	add.s32 	%r209, %r208, %r207;
	ld.shared.u32 	%r210, [%r277];
	add.s32 	%r211, %r210, %r209;
	ld.shared.u32 	%r212, [%r277+4];
	add.s32 	%r213, %r212, %r211;
	ld.shared.u32 	%r214, [%r277+8];
	add.s32 	%r215, %r214, %r213;
	ld.shared.u32 	%r216, [%r277+12];
	add.s32 	%r217, %r216, %r215;
	ld.shared.u32 	%r218, [%r277+16];
	add.s32 	%r219, %r218, %r217;
	ld.shared.u32 	%r220, [%r277+20];
	add.s32 	%r221, %r220, %r219;
	ld.shared.u32 	%r222, [%r277+24];
	add.s32 	%r223, %r222, %r221;
	ld.shared.u32 	%r224, [%r277+28];
	add.s32 	%r292, %r224, %r223;
	add.s32 	%r278, %r278, 16;
	add.s32 	%r277, %r277, 64;
	setp.ne.s32 	%p24, %r278, 0;
	@%p24 bra 	$L__BB0_32;
$L__BB0_33:
	setp.eq.s32 	%p25, %r34, 0;
	@%p25 bra 	$L__BB0_42;
	and.b32  	%r46, %r1, 7;
	setp.lt.u32 	%p26, %r34, 8;
	@%p26 bra 	$L__BB0_36;
	shl.b32 	%r226, %r284, 2;
	add.s32 	%r228, %r71, %r226;
	ld.shared.u32 	%r229, [%r228];
	add.s32 	%r230, %r229, %r292;
	ld.shared.u32 	%r231, [%r228+4];
	add.s32 	%r232, %r231, %r230;
	ld.shared.u32 	%r233, [%r228+8];
	add.s32 	%r234, %r233, %r232;
	ld.shared.u32 	%r235, [%r228+12];
	add.s32 	%r236, %r235, %r234;
	ld.shared.u32 	%r237, [%r228+16];
	add.s32 	%r238, %r237, %r236;
	ld.shared.u32 	%r239, [%r228+20];
	add.s32 	%r240, %r239, %r238;
	ld.shared.u32 	%r241, [%r228+24];
	add.s32 	%r242, %r241, %r240;
	ld.shared.u32 	%r243, [%r228+28];
	add.s32 	%r292, %r243, %r242;
	add.s32 	%r284, %r284, 8;
$L__BB0_36:
	setp.eq.s32 	%p27, %r46, 0;
	@%p27 bra 	$L__BB0_42;
	and.b32  	%r52, %r1, 3;
	setp.lt.u32 	%p28, %r46, 4;
	@%p28 bra 	$L__BB0_39;
	shl.b32 	%r245, %r284, 2;
	add.s32 	%r247, %r71, %r245;
	ld.shared.u32 	%r248, [%r247];
	add.s32 	%r249, %r248, %r292;
	ld.shared.u32 	%r250, [%r247+4];
	add.s32 	%r251, %r250, %r249;
	ld.shared.u32 	%r252, [%r247+8];
	add.s32 	%r253, %r252, %r251;
	ld.shared.u32 	%r254, [%r247+12];
	add.s32 	%r292, %r254, %r253;
	add.s32 	%r284, %r284, 4;
$L__BB0_39:
	setp.eq.s32 	%p29, %r52, 0;
	@%p29 bra 	$L__BB0_42;
	shl.b32 	%r255, %r284, 2;
	add.s32 	%r290, %r71, %r255;
	neg.s32 	%r289, %r52;
$L__BB0_41:
	.pragma "nounroll";
	ld.shared.u32 	%r257, [%r290];
	add.s32 	%r292, %r257, %r292;
	add.s32 	%r290, %r290, 4;
	add.s32 	%r289, %r289, 1;
	setp.ne.s32 	%p30, %r289, 0;
	@%p30 bra 	$L__BB0_41;
$L__BB0_42:
	cvta.to.global.u64 	%rd69, %rd47;
	atom.global.add.u32 	%r258, [%rd69], %r292;
$L__BB0_43:
	ret;

}


// ===== COMPILED SASS (sm_100) =====

	.target	sm_100

	.elftype	@"ET_EXEC"


//--------------------- .note.nv.tkinfo           --------------------------
	.section	.note.nv.tkinfo,"",@"SHT_NOTE"
	.sectionflags	@"SHF_NOTE_NV_TKINFO"
	.tkinfo
        /*0018*/ 	.word	0x00000002
        /*0030*/ 	.string	""
        /*0030*/ 	.string	"ptxas"
        /*0030*/ 	.string	"Cuda compilation tools, release 13.0, V13.0.88"
        /*0030*/ 	.string	"Build cuda_13.0.r13.0/compiler.36424714_0"
        /*0030*/ 	.string	"-arch sm_100 -m 64 "



//--------------------- .note.nv.cuinfo           --------------------------
	.section	.note.nv.cuinfo,"",@"SHT_NOTE"
	.sectionflags	@"SHF_NOTE_NV_CUINFO"
        /*0018*/ 	.short	0x0002
        /*001a*/ 	.short	0x0064
        /*001c*/ 	.short	0x0082
	.zero		2


//--------------------- .nv.info                  --------------------------
	.section	.nv.info,"",@"SHT_CUDA_INFO"
	.align	4


	//----- nvinfo : EIATTR_REGCOUNT
	.align		4
        /*0000*/ 	.byte	0x04, 0x2f
        /*0002*/ 	.short	(.L_1 - .L_0)
	.align		4
.L_0:
        /*0004*/ 	.word	index@(_Z10vector_addPiS_)
        /*0008*/ 	.word	0x0000001c


	//----- nvinfo : EIATTR_FRAME_SIZE
	.align		4
.L_1:
        /*000c*/ 	.byte	0x04, 0x11
        /*000e*/ 	.short	(.L_3 - .L_2)
	.align		4
.L_2:
        /*0010*/ 	.word	index@(_Z10vector_addPiS_)
        /*0014*/ 	.word	0x00000000


	//----- nvinfo : EIATTR_MIN_STACK_SIZE
	.align		4
.L_3:
        /*0018*/ 	.byte	0x04, 0x12
        /*001a*/ 	.short	(.L_5 - .L_4)
	.align		4
.L_4:
        /*001c*/ 	.word	index@(_Z10vector_addPiS_)
        /*0020*/ 	.word	0x00000000
.L_5:


//--------------------- .nv.compat                --------------------------
	.section	.nv.compat,"",@"SHT_CUDA_COMPAT_INFO"
	.align	4
        /*0000*/ 	.byte	0x02, 0x09, 0x00, 0x00, 0x02, 0x02, 0x01, 0x00, 0x02, 0x05, 0x05, 0x00, 0x03, 0x07, 0x01, 0x01
        /*0010*/ 	.byte	0x02, 0x03, 0x00, 0x00, 0x02, 0x06, 0x01, 0x00, 0x04, 0x0b, 0x08, 0x00, 0x09, 0x00, 0x00, 0x00
        /*0020*/ 	.byte	0x00, 0x00, 0x00, 0x00


//--------------------- .nv.info._Z10vector_addPiS_ --------------------------
	.section	.nv.info._Z10vector_addPiS_,"",@"SHT_CUDA_INFO"
	.sectionflags	@""
	.align	4


	//----- nvinfo : EIATTR_CUDA_API_VERSION
	.align		4
        /*0000*/ 	.byte	0x04, 0x37
        /*0002*/ 	.short	(.L_7 - .L_6)
.L_6:
        /*0004*/ 	.word	0x00000082


	//----- nvinfo : EIATTR_KPARAM_INFO
	.align		4
.L_7:
        /*0008*/ 	.byte	0x04, 0x17
        /*000a*/ 	.short	(.L_9 - .L_8)
.L_8:
        /*000c*/ 	.word	0x00000000
        /*0010*/ 	.short	0x0001
        /*0012*/ 	.short	0x0008
        /*0014*/ 	.byte	0x00, 0xf5, 0x21, 0x00


	//----- nvinfo : EIATTR_KPARAM_INFO
	.align		4
.L_9:
        /*0018*/ 	.byte	0x04, 0x17
        /*001a*/ 	.short	(.L_11 - .L_10)
.L_10:
        /*001c*/ 	.word	0x00000000
        /*0020*/ 	.short	0x0000
        /*0022*/ 	.short	0x0000
        /*0024*/ 	.byte	0x00, 0xf5, 0x21, 0x00


	//----- nvinfo : EIATTR_SPARSE_MMA_MASK
	.align		4
.L_11:
        /*0028*/ 	.byte	0x03, 0x50
        /*002a*/ 	.short	0x0000


	//----- nvinfo : EIATTR_MAXREG_COUNT
	.align		4
        /*002c*/ 	.byte	0x03, 0x1b
        /*002e*/ 	.short	0x00ff


	//----- nvinfo : EIATTR_NUM_BARRIERS
	.align		4
        /*0030*/ 	.byte	0x02, 0x4c
        /*0032*/ 	.byte	0x01
	.zero		1


	//----- nvinfo : EIATTR_MERCURY_ISA_VERSION
	.align		4
        /*0034*/ 	.byte	0x03, 0x5f
        /*0036*/ 	.short	0x0101


	//----- nvinfo : EIATTR_VRC_CTA_INIT_COUNT
	.align		4
        /*0038*/ 	.byte	0x02, 0x4a
	.zero		1
	.zero		1


	//----- nvinfo : EIATTR_EXIT_INSTR_OFFSETS
	.align		4
        /*003c*/ 	.byte	0x04, 0x1c
        /*003e*/ 	.short	(.L_13 - .L_12)


	//   ....[0]....
.L_12:
        /*0040*/ 	.word	0x00001300


	//   ....[1]....
        /*0044*/ 	.word	0x000016d0


	//----- nvinfo : EIATTR_CRS_STACK_SIZE
	.align		4
.L_13:
        /*0048*/ 	.byte	0x04, 0x1e
        /*004a*/ 	.short	(.L_15 - .L_14)
.L_14:
        /*004c*/ 	.word	0x00000000


	//----- nvinfo : EIATTR_CBANK_PARAM_SIZE
	.align		4
.L_15:
        /*0050*/ 	.byte	0x03, 0x19
        /*0052*/ 	.short	0x0010


	//----- nvinfo : EIATTR_PARAM_CBANK
	.align		4
        /*0054*/ 	.byte	0x04, 0x0a
        /*0056*/ 	.short	(.L_17 - .L_16)
	.align		4
.L_16:
        /*0058*/ 	.word	index@(.nv.constant0._Z10vector_addPiS_)
        /*005c*/ 	.short	0x0380
        /*005e*/ 	.short	0x0010


	//----- nvinfo : EIATTR_SW_WAR
	.align		4
.L_17:
        /*0060*/ 	.byte	0x04, 0x36
        /*0062*/ 	.short	(.L_19 - .L_18)
.L_18:
        /*0064*/ 	.word	0x00000008
.L_19:


//--------------------- .nv.callgraph             --------------------------
	.section	.nv.callgraph,"",@"SHT_CUDA_CALLGRAPH"
	.align	4
	.sectionentsize	8
	.align		4
        /*0000*/ 	.word	0x00000000
	.align		4
        /*0004*/ 	.word	0xffffffff
	.align		4
        /*0008*/ 	.word	0x00000000
	.align		4
        /*000c*/ 	.word	0xfffffffe
	.align		4
        /*0010*/ 	.word	0x00000000
	.align		4
        /*0014*/ 	.word	0xfffffffd
	.align		4
        /*0018*/ 	.word	0x00000000
	.align		4
        /*001c*/ 	.word	0xfffffffc


//--------------------- .text._Z10vector_addPiS_  --------------------------
	.section	.text._Z10vector_addPiS_,"ax",@progbits
	.align	128
        .global         _Z10vector_addPiS_
        .type           _Z10vector_addPiS_,@function
        .size           _Z10vector_addPiS_,(.L_x_26 - _Z10vector_addPiS_)
        .other          _Z10vector_addPiS_,@"STO_CUDA_ENTRY STV_DEFAULT"
_Z10vector_addPiS_:
.text._Z10vector_addPiS_:
[----:B------:R-:W-:Y:S08]  /*0000*/  LDC R1, c[0x0][0x37c] ;  /* 0x0000df00ff017b82 */ /* 0x000ff00000000800 */
[----:B------:R-:W0:Y:S01]  /*0010*/  LDC R0, c[0x0][0x360] ;  /* 0x0000d800ff007b82 */ /* 0x000e220000000800 */
[----:B------:R-:W0:Y:S01]  /*0020*/  LDCU UR4, c[0x0][0x370] ;  /* 0x00006e00ff0477ac */ /* 0x000e220008000800 */
[----:B------:R-:W-:Y:S01]  /*0030*/  BSSY.RECONVERGENT B0, `(.L_x_0) ;  /* 0x00000aa000007945 */ /* 0x000fe20003800200 */
[----:B------:R-:W1:Y:S01]  /*0040*/  LDCU.64 UR6, c[0x0][0x358] ;  /* 0x00006b00ff0677ac */ /* 0x000e620008000a00 */
[----:B0-----:R-:W-:-:S04]  /*0050*/  IMAD R6, R0, UR4, RZ ;  /* 0x0000000400067c24 */ /* 0x001fc8000f8e02ff */
[----:B------:R-:W0:Y:S01]  /*0060*/  S2UR UR4, SR_CTAID.X ;  /* 0x00000000000479c3 */ /* 0x000e220000002500 */
[-C--:B------:R-:W-:Y:S02]  /*0070*/  IABS R9, R6.reuse ;  /* 0x0000000600097213 */ /* 0x080fe40000000000 */
[----:B------:R-:W-:Y:S02]  /*0080*/  IABS R7, R6 ;  /* 0x0000000600077213 */ /* 0x000fe40000000000 */
[----:B------:R-:W2:Y:S08]  /*0090*/  I2F.RP R4, R9 ;  /* 0x0000000900047306 */ /* 0x000eb00000209400 */
[----:B--2---:R-:W2:Y:S02]  /*00a0*/  MUFU.RCP R4, R4 ;  /* 0x0000000400047308 */ /* 0x004ea40000001000 */
[----:B--2---:R-:W-:-:S06]  /*00b0*/  VIADD R2, R4, 0xffffffe ;  /* 0x0ffffffe04027836 */ /* 0x004fcc0000000000 */
[----:B------:R2:W3:Y:S02]  /*00c0*/  F2I.FTZ.U32.TRUNC.NTZ R3, R2 ;  /* 0x0000000200037305 */ /* 0x0004e4000021f000 */
[----:B--2---:R-:W-:Y:S02]  /*00d0*/  IMAD.MOV.U32 R2, RZ, RZ, RZ ;  /* 0x000000ffff027224 */ /* 0x004fe400078e00ff */
[----:B---3--:R-:W-:-:S04]  /*00e0*/  IMAD.MOV R8, RZ, RZ, -R3 ;  /* 0x000000ffff087224 */ /* 0x008fc800078e0a03 */
[----:B------:R-:W-:-:S04]  /*00f0*/  IMAD R5, R8, R9, RZ ;  /* 0x0000000908057224 */ /* 0x000fc800078e02ff */
[----:B------:R-:W-:Y:S01]  /*0100*/  IMAD.HI.U32 R3, R3, R5, R2 ;  /* 0x0000000503037227 */ /* 0x000fe200078e0002 */
[----:B------:R-:W-:-:S03]  /*0110*/  LOP3.LUT R2, R6, 0x5f5e100, RZ, 0x3c, !PT ;  /* 0x05f5e10006027812 */ /* 0x000fc600078e3cff */
[----:B------:R-:W-:Y:S01]  /*0120*/  IMAD.MOV R5, RZ, RZ, -R7 ;  /* 0x000000ffff057224 */ /* 0x000fe200078e0a07 */
[----:B------:R-:W-:Y:S01]  /*0130*/  ISETP.GE.AND P2, PT, R2, RZ, PT ;  /* 0x000000ff0200720c */ /* 0x000fe20003f46270 */
[----:B------:R-:W-:Y:S02]  /*0140*/  IMAD.HI.U32 R4, R3, 0x5f5e100, RZ ;  /* 0x05f5e10003047827 */ /* 0x000fe400078e00ff */
[----:B------:R-:W0:Y:S02]  /*0150*/  S2R R3, SR_TID.X ;  /* 0x0000000000037919 */ /* 0x000e240000002100 */
[----:B------:R-:W-:Y:S02]  /*0160*/  IMAD R10, R4, R5, 0x5f5e100 ;  /* 0x05f5e100040a7424 */ /* 0x000fe400078e0205 */
[----:B------:R-:W2:Y:S03]  /*0170*/  S2R R5, SR_CgaCtaId ;  /* 0x0000000000057919 */ /* 0x000ea60000008800 */
[----:B------:R-:W-:-:S13]  /*0180*/  ISETP.GT.U32.AND P1, PT, R9, R10, PT ;  /* 0x0000000a0900720c */ /* 0x000fda0003f24070 */
[----:B------:R-:W-:Y:S02]  /*0190*/  @!P1 IMAD.IADD R10, R10, 0x1, -R9 ;  /* 0x000000010a0a9824 */ /* 0x000fe400078e0a09 */
[----:B------:R-:W-:Y:S01]  /*01a0*/  @!P1 VIADD R4, R4, 0x1 ;  /* 0x0000000104049836 */ /* 0x000fe20000000000 */
[----:B------:R-:W-:Y:S02]  /*01b0*/  ISETP.NE.AND P1, PT, R6, RZ, PT ;  /* 0x000000ff0600720c */ /* 0x000fe40003f25270 */
[----:B------:R-:W-:Y:S02]  /*01c0*/  ISETP.GE.U32.AND P0, PT, R10, R9, PT ;  /* 0x000000090a00720c */ /* 0x000fe40003f06070 */
[----:B------:R-:W-:Y:S01]  /*01d0*/  LOP3.LUT R6, RZ, R6, RZ, 0x33, !PT ;  /* 0x00000006ff067212 */ /* 0x000fe200078e33ff */
[----:B0-----:R-:W-:-:S10]  /*01e0*/  IMAD R11, R0, UR4, R3 ;  /* 0x00000004000b7c24 */ /* 0x001fd4000f8e0203 */
[----:B------:R-:W-:-:S04]  /*01f0*/  @P0 VIADD R4, R4, 0x1 ;  /* 0x0000000104040836 */ /* 0x000fc80000000000 */
[----:B------:R-:W-:-:S05]  /*0200*/  @!P2 IMAD.MOV R4, RZ, RZ, -R4 ;  /* 0x000000ffff04a224 */ /* 0x000fca00078e0a04 */
[----:B------:R-:W-:-:S04]  /*0210*/  SEL R14, R6, R4, !P1 ;  /* 0x00000004060e7207 */ /* 0x000fc80004800000 */
[C---:B------:R-:W-:Y:S01]  /*0220*/  IADD3 R7, P0, PT, R14.reuse, -0x1, RZ ;  /* 0xffffffff0e077810 */ /* 0x040fe20007f1e0ff */
[----:B------:R-:W-:Y:S01]  /*0230*/  IMAD.WIDE R12, R14, R11, RZ ;  /* 0x0000000b0e0c7225 */ /* 0x000fe200078e02ff */
[----:B------:R-:W-:Y:S02]  /*0240*/  SHF.R.S32.HI R16, RZ, 0x1f, R14 ;  /* 0x0000001fff107819 */ /* 0x000fe4000001140e */
[-C--:B------:R-:W-:Y:S02]  /*0250*/  IADD3 R2, P2, PT, R12, R7.reuse, RZ ;  /* 0x000000070c027210 */ /* 0x080fe40007f5e0ff */
[----:B------:R-:W-:Y:S02]  /*0260*/  IADD3.X R15, PT, PT, R16, -0x1, RZ, P0, !PT ;  /* 0xffffffff100f7810 */ /* 0x000fe400007fe4ff */
[----:B------:R-:W-:-:S03]  /*0270*/  ISETP.GE.U32.AND P0, PT, R2, R7, PT ;  /* 0x000000070200720c */ /* 0x000fc60003f06070 */
[----:B------:R-:W-:Y:S01]  /*0280*/  IMAD.X R4, R13, 0x1, R15, P2 ;  /* 0x000000010d047824 */ /* 0x000fe200010e060f */
[----:B------:R-:W-:Y:S02]  /*0290*/  ISETP.GT.U32.AND P2, PT, R2, 0x5f5e0ff, PT ;  /* 0x05f5e0ff0200780c */ /* 0x000fe40003f44070 */
[----:B------:R-:W-:Y:S02]  /*02a0*/  MOV R2, 0x400 ;  /* 0x0000040000027802 */ /* 0x000fe40000000f00 */
[C---:B------:R-:W-:Y:S02]  /*02b0*/  ISETP.GE.U32.AND.EX P0, PT, R4.reuse, R15, PT, P0 ;  /* 0x0000000f0400720c */ /* 0x040fe40003f06100 */
[----:B--2---:R-:W-:Y:S02]  /*02c0*/  LEA R2, R5, R2, 0x18 ;  /* 0x0000000205027211 */ /* 0x004fe400078ec0ff */
[----:B------:R-:W-:-:S03]  /*02d0*/  ISETP.GT.U32.OR.EX P0, PT, R4, RZ, !P0, P2 ;  /* 0x000000ff0400720c */ /* 0x000fc60004704520 */
[----:B------:R-:W-:-:S10]  /*02e0*/  IMAD R7, R3, 0x4, R2 ;  /* 0x0000000403077824 */ /* 0x000fd400078e0202 */
[----:B-1----:R-:W-:Y:S05]  /*02f0*/  @P0 BRA `(.L_x_1) ;  /* 0x0000000400f40947 */ /* 0x002fea0003800000 */
[----:B------:R-:W-:Y:S01]  /*0300*/  IMAD.MOV.U32 R8, RZ, RZ, R12 ;  /* 0x000000ffff087224 */ /* 0x000fe200078e000c */
[----:B------:R0:W1:Y:S01]  /*0310*/  LDS R20, [R7] ;  /* 0x0000000007147984 */ /* 0x0000620000000800 */
[----:B------:R-:W-:Y:S03]  /*0320*/  BSSY.RECONVERGENT B1, `(.L_x_2) ;  /* 0x000003c000017945 */ /* 0x000fe60003800200 */
[----:B------:R-:W-:Y:S02]  /*0330*/  IADD3 R4, P0, PT, R14, R8, RZ ;  /* 0x000000080e047210 */ /* 0x000fe40007f1e0ff */
[----:B------:R-:W-:-:S03]  /*0340*/  IADD3 R5, P2, PT, R8, 0x1, RZ ;  /* 0x0000000108057810 */ /* 0x000fc60007f5e0ff */
[--C-:B------:R-:W-:Y:S01]  /*0350*/  IMAD.X R15, R16, 0x1, R13.reuse, P0 ;  /* 0x00000001100f7824 */ /* 0x100fe200000e060d */
[----:B------:R-:W-:Y:S01]  /*0360*/  ISETP.GT.U32.AND P0, PT, R4, R5, PT ;  /* 0x000000050400720c */ /* 0x000fe20003f04070 */
[----:B------:R-:W-:-:S05]  /*0370*/  IMAD.X R16, RZ, RZ, R13, P2 ;  /* 0x000000ffff107224 */ /* 0x000fca00010e060d */
[----:B------:R-:W-:-:S04]  /*0380*/  ISETP.GT.U32.AND.EX P0, PT, R15, R16, PT, P0 ;  /* 0x000000100f00720c */ /* 0x000fc80003f04100 */
[----:B------:R-:W-:Y:S02]  /*0390*/  SEL R5, R4, R5, P0 ;  /* 0x0000000504057207 */ /* 0x000fe40000000000 */
[----:B------:R-:W-:Y:S02]  /*03a0*/  SEL R16, R15, R16, P0 ;  /* 0x000000100f107207 */ /* 0x000fe40000000000 */
[CC--:B------:R-:W-:Y:S02]  /*03b0*/  IADD3 R4, P4, PT, -R5.reuse, R8.reuse, RZ ;  /* 0x0000000805047210 */ /* 0x0c0fe40007f9e1ff */
[----:B------:R-:W-:Y:S02]  /*03c0*/  IADD3 R12, P3, PT, R5, -R8, RZ ;  /* 0x80000008050c7210 */ /* 0x000fe40007f7e0ff */
[----:B------:R-:W-:Y:S01]  /*03d0*/  ISETP.GT.U32.AND P2, PT, R4, -0x10, PT ;  /* 0xfffffff00400780c */ /* 0x000fe20003f44070 */
[----:B------:R-:W-:Y:S01]  /*03e0*/  IMAD.X R4, R13, 0x1, ~R16, P4 ;  /* 0x000000010d047824 */ /* 0x000fe200020e0e10 */
[----:B------:R-:W-:Y:S01]  /*03f0*/  LOP3.LUT R14, R12, 0xf, RZ, 0xc0, !PT ;  /* 0x0000000f0c0e7812 */ /* 0x000fe200078ec0ff */
[----:B------:R-:W-:-:S03]  /*0400*/  IMAD.X R15, R16, 0x1, ~R13, P3 ;  /* 0x00000001100f7824 */ /* 0x000fc600018e0e0d */
[----:B------:R-:W-:Y:S02]  /*0410*/  ISETP.GT.U32.AND.EX P2, PT, R4, -0x1, PT, P2 ;  /* 0xffffffff0400780c */ /* 0x000fe40003f44120 */
[----:B------:R-:W-:-:S04]  /*0420*/  ISETP.NE.U32.AND P0, PT, R14, RZ, PT ;  /* 0x000000ff0e00720c */ /* 0x000fc80003f05070 */
[----:B------:R-:W-:-:S07]  /*0430*/  ISETP.NE.AND.EX P0, PT, RZ, RZ, PT, P0 ;  /* 0x000000ffff00720c */ /* 0x000fce0003f05300 */
[----:B01----:R-:W-:Y:S06]  /*0440*/  @P2 BRA `(.L_x_3) ;  /* 0x0000000000a42947 */ /* 0x003fec0003800000 */
[----:B------:R-:W0:Y:S01]  /*0450*/  LDCU.64 UR4, c[0x0][0x380] ;  /* 0x00007000ff0477ac */ /* 0x000e220008000a00 */
[----:B------:R-:W-:Y:S02]  /*0460*/  LOP3.LUT R16, R12, 0xfffffff0, RZ, 0xc0, !PT ;  /* 0xfffffff00c107812 */ /* 0x000fe400078ec0ff */
[----:B0-----:R-:W-:-:S04]  /*0470*/  LEA R23, P2, R8, UR4, 0x2 ;  /* 0x0000000408177c11 */ /* 0x001fc8000f8410ff */
[----:B------:R-:W-:Y:S02]  /*0480*/  IADD3 R23, P3, PT, R23, 0x20, RZ ;  /* 0x0000002017177810 */ /* 0x000fe40007f7e0ff */
[----:B------:R-:W-:-:S05]  /*0490*/  LEA.HI.X R22, R8, UR5, R13, 0x2, P2 ;  /* 0x0000000508167c11 */ /* 0x000fca00090f140d */
[----:B------:R-:W-:-:S07]  /*04a0*/  IMAD.X R22, RZ, RZ, R22, P3 ;  /* 0x000000ffff167224 */ /* 0x000fce00018e0616 */
.L_x_4:
[----:B------:R-:W-:Y:S02]  /*04b0*/  IMAD.MOV.U32 R4, RZ, RZ, R23 ;  /* 0x000000ffff047224 */ /* 0x000fe400078e0017 */
[----:B------:R-:W-:-:S05]  /*04c0*/  IMAD.MOV.U32 R5, RZ, RZ, R22 ;  /* 0x000000ffff057224 */ /* 0x000fca00078e0016 */
[----:B------:R-:W2:Y:S04]  /*04d0*/  LDG.E R19, desc[UR6][R4.64+-0x20] ;  /* 0xffffe00604137981 */ /* 0x000ea8000c1e1900 */
[----:B------:R-:W2:Y:S04]  /*04e0*/  LDG.E R23, desc[UR6][R4.64+-0x1c] ;  /* 0xffffe40604177981 */ /* 0x000ea8000c1e1900 */
[----:B------:R-:W3:Y:S04]  /*04f0*/  LDG.E R24, desc[UR6][R4.64+-0x18] ;  /* 0xffffe80604187981 */ /* 0x000ee8000c1e1900 */
[----:B------:R-:W3:Y:S04]  /*0500*/  LDG.E R25, desc[UR6][R4.64+-0x14] ;  /* 0xffffec0604197981 */ /* 0x000ee8000c1e1900 */
[----:B------:R-:W4:Y:S04]  /*0510*/  LDG.E R21, desc[UR6][R4.64+-0x10] ;  /* 0xfffff00604157981 */ /* 0x000f28000c1e1900 */
[----:B------:R-:W4:Y:S04]  /*0520*/  LDG.E R22, desc[UR6][R4.64+-0xc] ;  /* 0xfffff40604167981 */ /* 0x000f28000c1e1900 */
[----:B------:R-:W5:Y:S04]  /*0530*/  LDG.E R18, desc[UR6][R4.64+-0x8] ;  /* 0xfffff80604127981 */ /* 0x000f68000c1e1900 */
[----:B------:R-:W5:Y:S01]  /*0540*/  LDG.E R17, desc[UR6][R4.64+-0x4] ;  /* 0xfffffc0604117981 */ /* 0x000f62000c1e1900 */
[----:B--2---:R-:W-:-:S03]  /*0550*/  IADD3 R23, PT, PT, R23, R20, R19 ;  /* 0x0000001417177210 */ /* 0x004fc60007ffe013 */
[----:B------:R-:W2:Y:S04]  /*0560*/  LDG.E R19, desc[UR6][R4.64] ;  /* 0x0000000604137981 */ /* 0x000ea8000c1e1900 */
[----:B------:R-:W2:Y:S01]  /*0570*/  LDG.E R20, desc[UR6][R4.64+0x4] ;  /* 0x0000040604147981 */ /* 0x000ea2000c1e1900 */
[----:B---3--:R-:W-:-:S03]  /*0580*/  IADD3 R25, PT, PT, R25, R23, R24 ;  /* 0x0000001719197210 */ /* 0x008fc60007ffe018 */
[----:B------:R-:W3:Y:S04]  /*0590*/  LDG.E R23, desc[UR6][R4.64+0x8] ;  /* 0x0000080604177981 */ /* 0x000ee8000c1e1900 */
[----:B------:R-:W3:Y:S01]  /*05a0*/  LDG.E R24, desc[UR6][R4.64+0xc] ;  /* 0x00000c0604187981 */ /* 0x000ee2000c1e1900 */
[----:B----4-:R-:W-:-:S03]  /*05b0*/  IADD3 R25, PT, PT, R22, R25, R21 ;  /* 0x0000001916197210 */ /* 0x010fc60007ffe015 */
[----:B------:R-:W4:Y:S04]  /*05c0*/  LDG.E R21, desc[UR6][R4.64+0x10] ;  /* 0x0000100604157981 */ /* 0x000f28000c1e1900 */
[----:B------:R-:W4:Y:S01]  /*05d0*/  LDG.E R22, desc[UR6][R4.64+0x14] ;  /* 0x0000140604167981 */ /* 0x000f22000c1e1900 */
[----:B-----5:R-:W-:-:S03]  /*05e0*/  IADD3 R25, PT, PT, R17, R25, R18 ;  /* 0x0000001911197210 */ /* 0x020fc60007ffe012 */
[----:B------:R-:W5:Y:S04]  /*05f0*/  LDG.E R17, desc[UR6][R4.64+0x18] ;  /* 0x0000180604117981 */ /* 0x000f68000c1e1900 */
[----:B------:R-:W5:Y:S01]  /*0600*/  LDG.E R18, desc[UR6][R4.64+0x1c] ;  /* 0x00001c0604127981 */ /* 0x000f62000c1e1900 */
[----:B------:R-:W-:Y:S02]  /*0610*/  IADD3 R16, P2, PT, R16, -0x10, RZ ;  /* 0xfffffff010107810 */ /* 0x000fe40007f5e0ff */
[----:B------:R-:W-:Y:S02]  /*0620*/  IADD3 R8, P3, PT, R8, 0x10, RZ ;  /* 0x0000001008087810 */ /* 0x000fe40007f7e0ff */
[----:B------:R-:W-:Y:S02]  /*0630*/  IADD3.X R15, PT, PT, R15, -0x1, RZ, P2, !PT ;  /* 0xffffffff0f0f7810 */ /* 0x000fe400017fe4ff */
[----:B------:R-:W-:Y:S01]  /*0640*/  ISETP.NE.U32.AND P2, PT, R16, RZ, PT ;  /* 0x000000ff1000720c */ /* 0x000fe20003f45070 */
[----:B------:R-:W-:-:S03]  /*0650*/  IMAD.X R13, RZ, RZ, R13, P3 ;  /* 0x000000ffff0d7224 */ /* 0x000fc600018e060d */
[----:B------:R-:W-:Y:S02]  /*0660*/  ISETP.NE.AND.EX P2, PT, R15, RZ, PT, P2 ;  /* 0x000000ff0f00720c */ /* 0x000fe40003f45320 */
[----:B--2---:R-:W-:-:S04]  /*0670*/  IADD3 R19, PT, PT, R20, R25, R19 ;  /* 0x0000001914137210 */ /* 0x004fc80007ffe013 */
[----:B---3--:R-:W-:Y:S02]  /*0680*/  IADD3 R19, PT, PT, R24, R19, R23 ;  /* 0x0000001318137210 */ /* 0x008fe40007ffe017 */
[----:B------:R-:W-:Y:S02]  /*0690*/  IADD3 R23, P4, PT, R4, 0x40, RZ ;  /* 0x0000004004177810 */ /* 0x000fe40007f9e0ff */
[----:B----4-:R-:W-:-:S03]  /*06a0*/  IADD3 R19, PT, PT, R22, R19, R21 ;  /* 0x0000001316137210 */ /* 0x010fc60007ffe015 */
[----:B------:R-:W-:Y:S01]  /*06b0*/  IMAD.X R22, RZ, RZ, R5, P4 ;  /* 0x000000ffff167224 */ /* 0x000fe200020e0605 */
[----:B-----5:R-:W-:Y:S01]  /*06c0*/  IADD3 R20, PT, PT, R18, R19, R17 ;  /* 0x0000001312147210 */ /* 0x020fe20007ffe011 */
[----:B------:R-:W-:Y:S06]  /*06d0*/  @P2 BRA `(.L_x_4) ;  /* 0xfffffffc00742947 */ /* 0x000fec000383ffff */
.L_x_3:
[----:B------:R-:W-:Y:S05]  /*06e0*/  BSYNC.RECONVERGENT B1 ;  /* 0x0000000000017941 */ /* 0x000fea0003800200 */
.L_x_2:
[----:B------:R-:W-:Y:S04]  /*06f0*/  BSSY.RECONVERGENT B1, `(.L_x_5) ;  /* 0x000003c000017945 */ /* 0x000fe80003800200 */
[----:B------:R-:W-:Y:S05]  /*0700*/  @!P0 BRA `(.L_x_6) ;  /* 0x0000000000e88947 */ /* 0x000fea0003800000 */
[----:B------:R-:W-:Y:S01]  /*0710*/  ISETP.GE.U32.AND P0, PT, R14, 0x8, PT ;  /* 0x000000080e00780c */ /* 0x000fe20003f06070 */
[----:B------:R-:W-:Y:S01]  /*0720*/  BSSY.RECONVERGENT B2, `(.L_x_7) ;  /* 0x0000017000027945 */ /* 0x000fe20003800200 */
[----:B------:R-:W-:Y:S02]  /*0730*/  LOP3.LUT R23, R12, 0x7, RZ, 0xc0, !PT ;  /* 0x000000070c177812 */ /* 0x000fe400078ec0ff */
[----:B------:R-:W-:Y:S02]  /*0740*/  ISETP.GE.U32.AND.EX P0, PT, RZ, RZ, PT, P0 ;  /* 0x000000ffff00720c */ /* 0x000fe40003f06100 */
[----:B------:R-:W-:-:S04]  /*0750*/  ISETP.NE.U32.AND P2, PT, R23, RZ, PT ;  /* 0x000000ff1700720c */ /* 0x000fc80003f45070 */
[----:B------:R-:W-:-:S07]  /*0760*/  ISETP.NE.AND.EX P2, PT, RZ, RZ, PT, P2 ;  /* 0x000000ffff00720c */ /* 0x000fce0003f45320 */
[----:B------:R-:W-:Y:S06]  /*0770*/  @!P0 BRA `(.L_x_8) ;  /* 0x0000000000448947 */ /* 0x000fec0003800000 */
[----:B------:R-:W0:Y:S02]  /*0780*/  LDCU.64 UR4, c[0x0][0x380] ;  /* 0x00007000ff0477ac */ /* 0x000e240008000a00 */
[----:B0-----:R-:W-:-:S04]  /*0790*/  LEA R4, P0, R8, UR4, 0x2 ;  /* 0x0000000408047c11 */ /* 0x001fc8000f8010ff */
[----:B------:R-:W-:-:S05]  /*07a0*/  LEA.HI.X R5, R8, UR5, R13, 0x2, P0 ;  /* 0x0000000508057c11 */ /* 0x000fca00080f140d */
        /* <DEDUP_REMOVED lines=8> */
[----:B------:R-:W-:-:S05]  /*0830*/  IADD3 R8, P0, PT, R8, 0x8, RZ ;  /* 0x0000000808087810 */ /* 0x000fca0007f1e0ff */
[----:B------:R-:W-:Y:S01]  /*0840*/  IMAD.X R13, RZ, RZ, R13, P0 ;  /* 0x000000ffff0d7224 */ /* 0x000fe200000e060d */
[----:B--2---:R-:W-:-:S04]  /*0850*/  IADD3 R14, PT, PT, R14, R20, R15 ;  /* 0x000000140e0e7210 */ /* 0x004fc80007ffe00f */
[----:B---3--:R-:W-:-:S04]  /*0860*/  IADD3 R14, PT, PT, R16, R14, R17 ;  /* 0x0000000e100e7210 */ /* 0x008fc80007ffe011 */
[----:B----4-:R-:W-:-:S04]  /*0870*/  IADD3 R14, PT, PT, R18, R14, R19 ;  /* 0x0000000e120e7210 */ /* 0x010fc80007ffe013 */
[----:B-----5:R-:W-:-:S07]  /*0880*/  IADD3 R20, PT, PT, R22, R14, R21 ;  /* 0x0000000e16147210 */ /* 0x020fce0007ffe015 */
.L_x_8:
[----:B------:R-:W-:Y:S05]  /*0890*/  BSYNC.RECONVERGENT B2 ;  /* 0x0000000000027941 */ /* 0x000fea0003800200 */
.L_x_7:
[----:B------:R-:W-:Y:S05]  /*08a0*/  @!P2 BRA `(.L_x_6) ;  /* 0x000000000080a947 */ /* 0x000fea0003800000 */
[----:B------:R-:W-:-:S04]  /*08b0*/  ISETP.GE.U32.AND P0, PT, R23, 0x4, PT ;  /* 0x000000041700780c */ /* 0x000fc80003f06070 */
[----:B------:R-:W-:-:S13]  /*08c0*/  ISETP.GE.U32.AND.EX P0, PT, RZ, RZ, PT, P0 ;  /* 0x000000ffff00720c */ /* 0x000fda0003f06100 */
[----:B------:R-:W0:Y:S02]  /*08d0*/  @P0 LDC.64 R4, c[0x0][0x380] ;  /* 0x0000e000ff040b82 */ /* 0x000e240000000a00 */
[----:B0-----:R-:W-:-:S04]  /*08e0*/  @P0 LEA R4, P2, R8, R4, 0x2 ;  /* 0x0000000408040211 */ /* 0x001fc800078410ff */
[----:B------:R-:W-:-:S05]  /*08f0*/  @P0 LEA.HI.X R5, R8, R5, R13, 0x2, P2 ;  /* 0x0000000508050211 */ /* 0x000fca00010f140d */
[----:B------:R-:W2:Y:S04]  /*0900*/  @P0 LDG.E R15, desc[UR6][R4.64] ;  /* 0x00000006040f0981 */ /* 0x000ea8000c1e1900 */
[----:B------:R-:W2:Y:S04]  /*0910*/  @P0 LDG.E R14, desc[UR6][R4.64+0x4] ;  /* 0x00000406040e0981 */ /* 0x000ea8000c1e1900 */
[----:B------:R-:W3:Y:S04]  /*0920*/  @P0 LDG.E R17, desc[UR6][R4.64+0x8] ;  /* 0x0000080604110981 */ /* 0x000ee8000c1e1900 */
[----:B------:R-:W3:Y:S01]  /*0930*/  @P0 LDG.E R16, desc[UR6][R4.64+0xc] ;  /* 0x00000c0604100981 */ /* 0x000ee2000c1e1900 */
[----:B------:R-:W-:-:S02]  /*0940*/  LOP3.LUT R12, R12, 0x3, RZ, 0xc0, !PT ;  /* 0x000000030c0c7812 */ /* 0x000fc400078ec0ff */
[----:B------:R-:W-:Y:S02]  /*0950*/  @P0 IADD3 R8, P3, PT, R8, 0x4, RZ ;  /* 0x0000000408080810 */ /* 0x000fe40007f7e0ff */
[----:B------:R-:W-:-:S03]  /*0960*/  ISETP.NE.U32.AND P2, PT, R12, RZ, PT ;  /* 0x000000ff0c00720c */ /* 0x000fc60003f45070 */
[----:B------:R-:W-:Y:S01]  /*0970*/  @P0 IMAD.X R13, RZ, RZ, R13, P3 ;  /* 0x000000ffff0d0224 */ /* 0x000fe200018e060d */
[----:B------:R-:W-:Y:S02]  /*0980*/  ISETP.NE.AND.EX P2, PT, RZ, RZ, PT, P2 ;  /* 0x000000ffff00720c */ /* 0x000fe40003f45320 */
[----:B--2---:R-:W-:-:S04]  /*0990*/  @P0 IADD3 R14, PT, PT, R14, R20, R15 ;  /* 0x000000140e0e0210 */ /* 0x004fc80007ffe00f */
[----:B---3--:R-:W-:-:S07]  /*09a0*/  @P0 IADD3 R20, PT, PT, R16, R14, R17 ;  /* 0x0000000e10140210 */ /* 0x008fce0007ffe011 */
[----:B------:R-:W-:Y:S05]  /*09b0*/  @!P2 BRA `(.L_x_6) ;  /* 0x00000000003ca947 */ /* 0x000fea0003800000 */
[----:B------:R-:W0:Y:S01]  /*09c0*/  LDCU.64 UR4, c[0x0][0x380] ;  /* 0x00007000ff0477ac */ /* 0x000e220008000a00 */
[----:B------:R-:W-:-:S05]  /*09d0*/  IADD3 R12, P2, PT, RZ, -R12, RZ ;  /* 0x8000000cff0c7210 */ /* 0x000fca0007f5e0ff */
[----:B------:R-:W-:Y:S01]  /*09e0*/  IMAD.X R14, RZ, RZ, -0x1, P2 ;  /* 0xffffffffff0e7424 */ /* 0x000fe200010e06ff */
[----:B0-----:R-:W-:-:S04]  /*09f0*/  LEA R4, P0, R8, UR4, 0x2 ;  /* 0x0000000408047c11 */ /* 0x001fc8000f8010ff */
[----:B------:R-:W-:-:S09]  /*0a00*/  LEA.HI.X R13, R8, UR5, R13, 0x2, P0 ;  /* 0x00000005080d7c11 */ /* 0x000fd200080f140d */
.L_x_9:
[----:B------:R-:W-:-:S06]  /*0a10*/  IMAD.MOV.U32 R5, RZ, RZ, R13 ;  /* 0x000000ffff057224 */ /* 0x000fcc00078e000d */
[----:B------:R0:W2:Y:S01]  /*0a20*/  LDG.E R5, desc[UR6][R4.64] ;  /* 0x0000000604057981 */ /* 0x0000a2000c1e1900 */
[----:B------:R-:W-:-:S05]  /*0a30*/  IADD3 R12, P0, PT, R12, 0x1, RZ ;  /* 0x000000010c0c7810 */ /* 0x000fca0007f1e0ff */
[----:B------:R-:W-:Y:S01]  /*0a40*/  IMAD.X R14, RZ, RZ, R14, P0 ;  /* 0x000000ffff0e7224 */ /* 0x000fe200000e060e */
[----:B------:R-:W-:Y:S02]  /*0a50*/  ISETP.NE.U32.AND P0, PT, R12, RZ, PT ;  /* 0x000000ff0c00720c */ /* 0x000fe40003f05070 */
[----:B0-----:R-:W-:Y:S02]  /*0a60*/  IADD3 R4, P2, PT, R4, 0x4, RZ ;  /* 0x0000000404047810 */ /* 0x001fe40007f5e0ff */
[----:B------:R-:W-:-:S03]  /*0a70*/  ISETP.NE.AND.EX P0, PT, R14, RZ, PT, P0 ;  /* 0x000000ff0e00720c */ /* 0x000fc60003f05300 */
[----:B------:R-:W-:Y:S02]  /*0a80*/  IMAD.X R13, RZ, RZ, R13, P2 ;  /* 0x000000ffff0d7224 */ /* 0x000fe400010e060d */
[----:B--2---:R-:W-:-:S08]  /*0a90*/  IMAD.IADD R20, R5, 0x1, R20 ;  /* 0x0000000105147824 */ /* 0x004fd000078e0214 */
[----:B------:R-:W-:Y:S05]  /*0aa0*/  @P0 BRA `(.L_x_9) ;  /* 0xfffffffc00d80947 */ /* 0x000fea000383ffff */
.L_x_6:
[----:B------:R-:W-:Y:S05]  /*0ab0*/  BSYNC.RECONVERGENT B1 ;  /* 0x0000000000017941 */ /* 0x000fea0003800200 */
.L_x_5:
[----:B------:R0:W-:Y:S02]  /*0ac0*/  STS [R7], R20 ;  /* 0x0000001407007388 */ /* 0x0001e40000000800 */
.L_x_1:
[----:B------:R-:W-:Y:S05]  /*0ad0*/  BSYNC.RECONVERGENT B0 ;  /* 0x0000000000007941 */ /* 0x000fea0003800200 */
.L_x_0:
[----:B------:R-:W-:Y:S01]  /*0ae0*/  ISETP.NE.AND P0, PT, R11, RZ, PT ;  /* 0x000000ff0b00720c */ /* 0x000fe20003f05270 */
[----:B------:R-:W-:-:S12]  /*0af0*/  BSSY.RECONVERGENT B0, `(.L_x_10) ;  /* 0x000007e000007945 */ /* 0x000fd80003800200 */
[----:B------:R-:W-:Y:S05]  /*0b00*/  @P0 BRA `(.L_x_11) ;  /* 0x0000000400f00947 */ /* 0x000fea0003800000 */
[----:B------:R-:W-:Y:S01]  /*0b10*/  ISETP.GT.U32.AND P0, PT, R9, R10, PT ;  /* 0x0000000a0900720c */ /* 0x000fe20003f04070 */
[----:B------:R-:W-:-:S05]  /*0b20*/  IMAD.IADD R9, R10, 0x1, -R9 ;  /* 0x000000010a097824 */ /* 0x000fca00078e0a09 */
[----:B------:R-:W-:-:S04]  /*0b30*/  @P1 SEL R6, R9, R10, !P0 ;  /* 0x0000000a09061207 */ /* 0x000fc80004000000 */
[----:B------:R-:W-:-:S13]  /*0b40*/  ISETP.NE.AND P0, PT, R6, RZ, PT ;  /* 0x000000ff0600720c */ /* 0x000fda0003f05270 */
[----:B------:R-:W-:Y:S05]  /*0b50*/  @!P0 BRA `(.L_x_11) ;  /* 0x0000000400dc8947 */ /* 0x000fea0003800000 */
[----:B------:R1:W2:Y:S01]  /*0b60*/  LDS R10, [R7] ;  /* 0x00000000070a7984 */ /* 0x0002a20000000800 */
[C---:B------:R-:W-:Y:S01]  /*0b70*/  ISETP.GE.U32.AND P1, PT, R6.reuse, 0x10, PT ;  /* 0x000000100600780c */ /* 0x040fe20003f26070 */
[----:B------:R-:W-:Y:S01]  /*0b80*/  BSSY.RECONVERGENT B1, `(.L_x_12) ;  /* 0x000002f000017945 */ /* 0x000fe20003800200 */
[----:B------:R-:W-:Y:S02]  /*0b90*/  LOP3.LUT R11, R6, 0xf, RZ, 0xc0, !PT ;  /* 0x0000000f060b7812 */ /* 0x000fe400078ec0ff */
[----:B------:R-:W-:Y:S02]  /*0ba0*/  CS2R R8, SRZ ;  /* 0x0000000000087805 */ /* 0x000fe4000001ff00 */
[----:B------:R-:W-:-:S04]  /*0bb0*/  ISETP.NE.U32.AND P0, PT, R11, RZ, PT ;  /* 0x000000ff0b00720c */ /* 0x000fc80003f05070 */
[----:B------:R-:W-:-:S03]  /*0bc0*/  ISETP.NE.AND.EX P0, PT, RZ, RZ, PT, P0 ;  /* 0x000000ffff00720c */ /* 0x000fc60003f05300 */
[----:B-1----:R-:W-:Y:S10]  /*0bd0*/  @!P1 BRA `(.L_x_13) ;  /* 0x0000000000a49947 */ /* 0x002ff40003800000 */
[----:B------:R-:W1:Y:S01]  /*0be0*/  LDCU.64 UR4, c[0x0][0x380] ;  /* 0x00007000ff0477ac */ /* 0x000e620008000a00 */
[----:B------:R-:W-:Y:S01]  /*0bf0*/  LOP3.LUT R9, R6, 0x7fffff0, RZ, 0xc0, !PT ;  /* 0x07fffff006097812 */ /* 0x000fe200078ec0ff */
[----:B------:R-:W-:Y:S02]  /*0c00*/  IMAD.MOV.U32 R8, RZ, RZ, RZ ;  /* 0x000000ffff087224 */ /* 0x000fe400078e00ff */
[----:B------:R-:W-:Y:S02]  /*0c10*/  IMAD.MOV.U32 R13, RZ, RZ, RZ ;  /* 0x000000ffff0d7224 */ /* 0x000fe400078e00ff */
[----:B------:R-:W-:Y:S01]  /*0c20*/  IMAD.MOV.U32 R12, RZ, RZ, R9 ;  /* 0x000000ffff0c7224 */ /* 0x000fe200078e0009 */
[----:B-1----:R-:W-:-:S04]  /*0c30*/  UIADD3 UR4, UP0, UPT, UR4, 0x17d783fc, URZ ;  /* 0x17d783fc04047890 */ /* 0x002fc8000ff1e0ff */
[----:B------:R-:W-:Y:S02]  /*0c40*/  UIADD3.X UR5, UPT, UPT, URZ, UR5, URZ, UP0, !UPT ;  /* 0x00000005ff057290 */ /* 0x000fe400087fe4ff */
[----:B------:R-:W-:-:S04]  /*0c50*/  IMAD.U32 R15, RZ, RZ, UR4 ;  /* 0x00000004ff0f7e24 */ /* 0x000fc8000f8e00ff */
[----:B------:R-:W-:-:S07]  /*0c60*/  IMAD.U32 R5, RZ, RZ, UR5 ;  /* 0x00000005ff057e24 */ /* 0x000fce000f8e00ff */
.L_x_14:
        /* <DEDUP_REMOVED lines=8> */
[----:B------:R-:W5:Y:S04]  /*0cf0*/  LDG.E R17, desc[UR6][R4.64+-0x1c] ;  /* 0xffffe40604117981 */ /* 0x000f68000c1e1900 */
[----:B------:R-:W5:Y:S04]  /*0d00*/  LDG.E R18, desc[UR6][R4.64+-0x20] ;  /* 0xffffe00604127981 */ /* 0x000f68000c1e1900 */
[----:B------:R-:W5:Y:S04]  /*0d10*/  LDG.E R19, desc[UR6][R4.64+-0x24] ;  /* 0xffffdc0604137981 */ /* 0x000f68000c1e1900 */
[----:B0-----:R-:W5:Y:S04]  /*0d20*/  LDG.E R20, desc[UR6][R4.64+-0x28] ;  /* 0xffffd80604147981 */ /* 0x001f68000c1e1900 */
[----:B------:R-:W5:Y:S01]  /*0d30*/  LDG.E R21, desc[UR6][R4.64+-0x2c] ;  /* 0xffffd40604157981 */ /* 0x000f62000c1e1900 */
[----:B--2---:R-:W-:-:S03]  /*0d40*/  IADD3 R22, PT, PT, R22, R10, R23 ;  /* 0x0000000a16167210 */ /* 0x004fc60007ffe017 */
[----:B------:R-:W2:Y:S04]  /*0d50*/  LDG.E R10, desc[UR6][R4.64+-0x30] ;  /* 0xffffd006040a7981 */ /* 0x000ea8000c1e1900 */
[----:B------:R-:W2:Y:S01]  /*0d60*/  LDG.E R23, desc[UR6][R4.64+-0x34] ;  /* 0xffffcc0604177981 */ /* 0x000ea2000c1e1900 */
[----:B---3--:R-:W-:-:S03]  /*0d70*/  IADD3 R24, PT, PT, R24, R22, R25 ;  /* 0x0000001618187210 */ /* 0x008fc60007ffe019 */
[----:B------:R-:W3:Y:S04]  /*0d80*/  LDG.E R22, desc[UR6][R4.64+-0x38] ;  /* 0xffffc80604167981 */ /* 0x000ee8000c1e1900 */
[----:B------:R0:W3:Y:S01]  /*0d90*/  LDG.E R25, desc[UR6][R4.64+-0x3c] ;  /* 0xffffc40604197981 */ /* 0x0000e2000c1e1900 */
[----:B------:R-:W-:Y:S02]  /*0da0*/  IADD3 R12, P1, PT, R12, -0x10, RZ ;  /* 0xfffffff00c0c7810 */ /* 0x000fe40007f3e0ff */
[----:B----4-:R-:W-:Y:S02]  /*0db0*/  IADD3 R14, PT, PT, R15, R24, R14 ;  /* 0x000000180f0e7210 */ /* 0x010fe40007ffe00e */
[----:B------:R-:W-:Y:S02]  /*0dc0*/  IADD3.X R13, PT, PT, R13, -0x1, RZ, P1, !PT ;  /* 0xffffffff0d0d7810 */ /* 0x000fe40000ffe4ff */
[----:B------:R-:W-:-:S02]  /*0dd0*/  ISETP.NE.U32.AND P1, PT, R12, RZ, PT ;  /* 0x000000ff0c00720c */ /* 0x000fc40003f25070 */
[----:B------:R-:W-:Y:S02]  /*0de0*/  IADD3 R15, P2, PT, R4, -0x40, RZ ;  /* 0xffffffc0040f7810 */ /* 0x000fe40007f5e0ff */
[----:B-----5:R-:W-:Y:S02]  /*0df0*/  IADD3 R14, PT, PT, R17, R14, R16 ;  /* 0x0000000e110e7210 */ /* 0x020fe40007ffe010 */
[----:B------:R-:W-:Y:S02]  /*0e00*/  ISETP.NE.AND.EX P1, PT, R13, RZ, PT, P1 ;  /* 0x000000ff0d00720c */ /* 0x000fe40003f25310 */
[----:B0-----:R-:W-:Y:S02]  /*0e10*/  IADD3.X R5, PT, PT, R5, -0x1, RZ, P2, !PT ;  /* 0xffffffff05057810 */ /* 0x001fe400017fe4ff */
[----:B------:R-:W-:-:S04]  /*0e20*/  IADD3 R14, PT, PT, R19, R14, R18 ;  /* 0x0000000e130e7210 */ /* 0x000fc80007ffe012 */
[----:B------:R-:W-:-:S04]  /*0e30*/  IADD3 R14, PT, PT, R21, R14, R20 ;  /* 0x0000000e150e7210 */ /* 0x000fc80007ffe014 */
[----:B--2---:R-:W-:-:S04]  /*0e40*/  IADD3 R10, PT, PT, R23, R14, R10 ;  /* 0x0000000e170a7210 */ /* 0x004fc80007ffe00a */
[----:B---3--:R-:W-:Y:S01]  /*0e50*/  IADD3 R10, PT, PT, R25, R10, R22 ;  /* 0x0000000a190a7210 */ /* 0x008fe20007ffe016 */
[----:B------:R-:W-:Y:S06]  /*0e60*/  @P1 BRA `(.L_x_14) ;  /* 0xfffffffc00801947 */ /* 0x000fec000383ffff */
.L_x_13:
[----:B------:R-:W-:Y:S05]  /*0e70*/  BSYNC.RECONVERGENT B1 ;  /* 0x0000000000017941 */ /* 0x000fea0003800200 */
.L_x_12:
        /* <DEDUP_REMOVED lines=9> */
[----:B------:R-:W1:Y:S01]  /*0f10*/  LDCU.64 UR4, c[0x0][0x380] ;  /* 0x00007000ff0477ac */ /* 0x000e620008000a00 */
[C---:B------:R-:W-:Y:S02]  /*0f20*/  SHF.L.U64.HI R4, R9.reuse, 0x2, R8 ;  /* 0x0000000209047819 */ /* 0x040fe40000010208 */
[----:B-1----:R-:W-:-:S04]  /*0f30*/  LEA R5, P0, -R9, UR4, 0x2 ;  /* 0x0000000409057c11 */ /* 0x002fc8000f8011ff */
[----:B------:R-:W-:Y:S02]  /*0f40*/  IADD3.X R11, PT, PT, ~R4, UR5, RZ, P0, !PT ;  /* 0x00000005040b7c10 */ /* 0x000fe400087fe5ff */
[----:B------:R-:W-:-:S05]  /*0f50*/  IADD3 R4, P0, PT, R5, 0x18000000, RZ ;  /* 0x1800000005047810 */ /* 0x000fca0007f1e0ff */
[----:B------:R-:W-:-:S05]  /*0f60*/  IMAD.X R5, RZ, RZ, R11, P0 ;  /* 0x000000ffff057224 */ /* 0x000fca00000e060b */
        /* <DEDUP_REMOVED lines=14> */
.L_x_18:
[----:B------:R-:W-:Y:S05]  /*1050*/  BSYNC.RECONVERGENT B2 ;  /* 0x0000000000027941 */ /* 0x000fea0003800200 */
.L_x_17:
[----:B------:R-:W-:Y:S05]  /*1060*/  @!P1 BRA `(.L_x_16) ;  /* 0x0000000000909947 */ /* 0x000fea0003800000 */
[----:B------:R-:W-:-:S04]  /*1070*/  ISETP.GE.U32.AND P0, PT, R19, 0x4, PT ;  /* 0x000000041300780c */ /* 0x000fc80003f06070 */
[----:B------:R-:W-:-:S13]  /*1080*/  ISETP.GE.U32.AND.EX P0, PT, RZ, RZ, PT, P0 ;  /* 0x000000ffff00720c */ /* 0x000fda0003f06100 */
[----:B------:R-:W1:Y:S01]  /*1090*/  @P0 LDC.64 R12, c[0x0][0x380] ;  /* 0x0000e000ff0c0b82 */ /* 0x000e620000000a00 */
[C---:B------:R-:W-:Y:S02]  /*10a0*/  @P0 SHF.L.U64.HI R4, R9.reuse, 0x2, R8 ;  /* 0x0000000209040819 */ /* 0x040fe40000010208 */
[----:B-1----:R-:W-:-:S05]  /*10b0*/  @P0 LEA R12, P1, -R9, R12, 0x2 ;  /* 0x0000000c090c0211 */ /* 0x002fca00078211ff */
[----:B------:R-:W-:Y:S01]  /*10c0*/  @P0 IMAD.X R13, R13, 0x1, ~R4, P1 ;  /* 0x000000010d0d0824 */ /* 0x000fe200008e0e04 */
[----:B------:R-:W-:-:S05]  /*10d0*/  @P0 IADD3 R4, P1, PT, R12, 0x18000000, RZ ;  /* 0x180000000c040810 */ /* 0x000fca0007f3e0ff */
[----:B------:R-:W-:-:S05]  /*10e0*/  @P0 IMAD.X R5, RZ, RZ, R13, P1 ;  /* 0x000000ffff050224 */ /* 0x000fca00008e060d */
[----:B------:R-:W2:Y:S04]  /*10f0*/  @P0 LDG.E R13, desc[UR6][R4.64+-0x287c04] ;  /* 0xd783fc06040d0981 */ /* 0x000ea8000c1e1900 */
[----:B------:R-:W2:Y:S04]  /*1100*/  @P0 LDG.E R12, desc[UR6][R4.64+-0x287c08] ;  /* 0xd783f806040c0981 */ /* 0x000ea8000c1e1900 */
[----:B------:R-:W3:Y:S04]  /*1110*/  @P0 LDG.E R15, desc[UR6][R4.64+-0x287c0c] ;  /* 0xd783f406040f0981 */ /* 0x000ee8000c1e1900 */
[----:B------:R-:W3:Y:S01]  /*1120*/  @P0 LDG.E R14, desc[UR6][R4.64+-0x287c10] ;  /* 0xd783f006040e0981 */ /* 0x000ee2000c1e1900 */
[----:B------:R-:W-:Y:S01]  /*1130*/  LOP3.LUT R6, R6, 0x3, RZ, 0xc0, !PT ;  /* 0x0000000306067812 */ /* 0x000fe200078ec0ff */
[----:B------:R-:W-:Y:S01]  /*1140*/  IMAD.MOV.U32 R11, RZ, RZ, RZ ;  /* 0x000000ffff0b7224 */ /* 0x000fe200078e00ff */
[----:B------:R-:W-:-:S02]  /*1150*/  @P0 IADD3 R9, P2, PT, R9, 0x4, RZ ;  /* 0x0000000409090810 */ /* 0x000fc40007f5e0ff */
[----:B------:R-:W-:-:S03]  /*1160*/  ISETP.NE.U32.AND P1, PT, R6, RZ, PT ;  /* 0x000000ff0600720c */ /* 0x000fc60003f25070 */
[----:B------:R-:W-:Y:S01]  /*1170*/  @P0 IMAD.X R8, RZ, RZ, R8, P2 ;  /* 0x000000ffff080224 */ /* 0x000fe200010e0608 */
[----:B------:R-:W-:Y:S02]  /*1180*/  ISETP.NE.AND.EX P1, PT, R11, RZ, PT, P1 ;  /* 0x000000ff0b00720c */ /* 0x000fe40003f25310 */
[----:B--2---:R-:W-:-:S04]  /*1190*/  @P0 IADD3 R12, PT, PT, R12, R10, R13 ;  /* 0x0000000a0c0c0210 */ /* 0x004fc80007ffe00d */
[----:B---3--:R-:W-:-:S07]  /*11a0*/  @P0 IADD3 R10, PT, PT, R14, R12, R15 ;  /* 0x0000000c0e0a0210 */ /* 0x008fce0007ffe00f */
[----:B------:R-:W-:Y:S05]  /*11b0*/  @!P1 BRA `(.L_x_16) ;  /* 0x00000000003c9947 */ /* 0x000fea0003800000 */
[----:B------:R-:W1:Y:S02]  /*11c0*/  LDCU.64 UR4, c[0x0][0x380] ;  /* 0x00007000ff0477ac */ /* 0x000e640008000a00 */
[C---:B-1----:R-:W-:Y:S02]  /*11d0*/  LEA R4, P0, -R9.reuse, UR4, 0x2 ;  /* 0x0000000409047c11 */ /* 0x042fe4000f8011ff */
[----:B------:R-:W-:Y:S02]  /*11e0*/  SHF.L.U64.HI R9, R9, 0x2, R8 ;  /* 0x0000000209097819 */ /* 0x000fe40000010208 */
[----:B------:R-:W-:-:S04]  /*11f0*/  IADD3 R4, P1, PT, R4, 0x17d783fc, RZ ;  /* 0x17d783fc04047810 */ /* 0x000fc80007f3e0ff */
[----:B------:R-:W-:-:S09]  /*1200*/  IADD3.X R9, PT, PT, RZ, UR5, ~R9, P1, P0 ;  /* 0x00000005ff097c10 */ /* 0x000fd20008fe0c09 */
.L_x_19:
[----:B------:R-:W-:-:S06]  /*1210*/  IMAD.MOV.U32 R5, RZ, RZ, R9 ;  /* 0x000000ffff057224 */ /* 0x000fcc00078e0009 */
[----:B------:R1:W2:Y:S01]  /*1220*/  LDG.E R5, desc[UR6][R4.64] ;  /* 0x0000000604057981 */ /* 0x0002a2000c1e1900 */
[----:B------:R-:W-:-:S04]  /*1230*/  IADD3 R6, P0, PT, R6, -0x1, RZ ;  /* 0xffffffff06067810 */ /* 0x000fc80007f1e0ff */
[----:B------:R-:W-:Y:S02]  /*1240*/  IADD3.X R11, PT, PT, R11, -0x1, RZ, P0, !PT ;  /* 0xffffffff0b0b7810 */ /* 0x000fe400007fe4ff */
[----:B------:R-:W-:Y:S02]  /*1250*/  ISETP.NE.U32.AND P0, PT, R6, RZ, PT ;  /* 0x000000ff0600720c */ /* 0x000fe40003f05070 */
[----:B-1----:R-:W-:Y:S02]  /*1260*/  IADD3 R4, P1, PT, R4, -0x4, RZ ;  /* 0xfffffffc04047810 */ /* 0x002fe40007f3e0ff */
[----:B------:R-:W-:Y:S02]  /*1270*/  ISETP.NE.AND.EX P0, PT, R11, RZ, PT, P0 ;  /* 0x000000ff0b00720c */ /* 0x000fe40003f05300 */
[----:B------:R-:W-:Y:S01]  /*1280*/  IADD3.X R9, PT, PT, R9, -0x1, RZ, P1, !PT ;  /* 0xffffffff09097810 */ /* 0x000fe20000ffe4ff */
[----:B--2---:R-:W-:-:S10]  /*1290*/  IMAD.IADD R10, R5, 0x1, R10 ;  /* 0x00000001050a7824 */ /* 0x004fd400078e020a */
[----:B------:R-:W-:Y:S05]  /*12a0*/  @P0 BRA `(.L_x_19) ;  /* 0xfffffffc00d80947 */ /* 0x000fea000383ffff */
.L_x_16:
[----:B------:R-:W-:Y:S05]  /*12b0*/  BSYNC.RECONVERGENT B1 ;  /* 0x0000000000017941 */ /* 0x000fea0003800200 */
.L_x_15:
[----:B--2---:R1:W-:Y:S02]  /*12c0*/  STS [R7], R10 ;  /* 0x0000000a07007388 */ /* 0x0043e40000000800 */
.L_x_11:
[----:B------:R-:W-:Y:S05]  /*12d0*/  BSYNC.RECONVERGENT B0 ;  /* 0x0000000000007941 */ /* 0x000fea0003800200 */
.L_x_10:
[----:B------:R-:W-:Y:S01]  /*12e0*/  BAR.SYNC.DEFER_BLOCKING 0x0 ;  /* 0x0000000000007b1d */ /* 0x000fe20000010000 */
[----:B------:R-:W-:-:S13]  /*12f0*/  ISETP.NE.AND P0, PT, R3, RZ, PT ;  /* 0x000000ff0300720c */ /* 0x000fda0003f05270 */
[----:B------:R-:W-:Y:S05]  /*1300*/  @P0 EXIT ;  /* 0x000000000000094d */ /* 0x000fea0003800000 */
[C---:B------:R-:W-:Y:S01]  /*1310*/  ISETP.GE.U32.AND P0, PT, R0.reuse, 0x10, PT ;  /* 0x000000100000780c */ /* 0x040fe20003f06070 */
[----:B------:R-:W-:Y:S01]  /*1320*/  IMAD.MOV.U32 R3, RZ, RZ, RZ ;  /* 0x000000ffff037224 */ /* 0x000fe200078e00ff */
[----:B------:R-:W-:Y:S01]  /*1330*/  LOP3.LUT R23, R0, 0xf, RZ, 0xc0, !PT ;  /* 0x0000000f00177812 */ /* 0x000fe200078ec0ff */
[----:B0-----:R-:W-:-:S03]  /*1340*/  IMAD.MOV.U32 R20, RZ, RZ, RZ ;  /* 0x000000ffff147224 */ /* 0x001fc600078e00ff */
[----:B------:R-:W-:-:S07]  /*1350*/  ISETP.NE.AND P1, PT, R23, RZ, PT ;  /* 0x000000ff1700720c */ /* 0x000fce0003f25270 */
[----:B------:R-:W-:Y:S06]  /*1360*/  @!P0 BRA `(.L_x_20) ;  /* 0x0000000000548947 */ /* 0x000fec0003800000 */
[----:B------:R-:W-:Y:S01]  /*1370*/  LOP3.LUT R22, R0, 0xfffffff0, RZ, 0xc0, !PT ;  /* 0xfffffff000167812 */ /* 0x000fe200078ec0ff */
[----:B------:R-:W-:Y:S01]  /*1380*/  VIADD R21, R2, 0x20 ;  /* 0x0000002002157836 */ /* 0x000fe20000000000 */
[----:B------:R-:W-:Y:S01]  /*1390*/  LOP3.LUT R3, R0, 0x7f0, RZ, 0xc0, !PT ;  /* 0x000007f000037812 */ /* 0x000fe200078ec0ff */
[----:B------:R-:W-:Y:S02]  /*13a0*/  IMAD.MOV.U32 R20, RZ, RZ, RZ ;  /* 0x000000ffff147224 */ /* 0x000fe400078e00ff */
[----:B------:R-:W-:-:S07]  /*13b0*/  IMAD.MOV R22, RZ, RZ, -R22 ;  /* 0x000000ffff167224 */ /* 0x000fce00078e0a16 */
.L_x_21:
[----:B-1----:R-:W0:Y:S01]  /*13c0*/  LDS.128 R4, [R21+-0x20] ;  /* 0xffffe00015047984 */ /* 0x002e220000000c00 */
[----:B------:R-:W-:-:S03]  /*13d0*/  VIADD R22, R22, 0x10 ;  /* 0x0000001016167836 */ /* 0x000fc60000000000 */
[----:B------:R-:W1:Y:S02]  /*13e0*/  LDS.128 R8, [R21+-0x10] ;  /* 0xfffff00015087984 */ /* 0x000e640000000c00 */
[----:B------:R-:W-:Y:S02]  /*13f0*/  ISETP.NE.AND P0, PT, R22, RZ, PT ;  /* 0x000000ff1600720c */ /* 0x000fe40003f05270 */
[----:B------:R-:W2:Y:S04]  /*1400*/  LDS.128 R12, [R21] ;  /* 0x00000000150c7984 */ /* 0x000ea80000000c00 */
[----:B------:R3:W4:Y:S02]  /*1410*/  LDS.128 R16, [R21+0x10] ;  /* 0x0000100015107984 */ /* 0x0007240000000c00 */
[----:B---3--:R-:W-:Y:S01]  /*1420*/  VIADD R21, R21, 0x40 ;  /* 0x0000004015157836 */ /* 0x008fe20000000000 */
[----:B0-----:R-:W-:-:S04]  /*1430*/  IADD3 R4, PT, PT, R5, R4, R20 ;  /* 0x0000000405047210 */ /* 0x001fc80007ffe014 */
[----:B------:R-:W-:-:S04]  /*1440*/  IADD3 R4, PT, PT, R7, R6, R4 ;  /* 0x0000000607047210 */ /* 0x000fc80007ffe004 */
[----:B-1----:R-:W-:-:S04]  /*1450*/  IADD3 R4, PT, PT, R9, R8, R4 ;  /* 0x0000000809047210 */ /* 0x002fc80007ffe004 */
[----:B------:R-:W-:-:S04]  /*1460*/  IADD3 R4, PT, PT, R11, R10, R4 ;  /* 0x0000000a0b047210 */ /* 0x000fc80007ffe004 */
[----:B--2---:R-:W-:-:S04]  /*1470*/  IADD3 R4, PT, PT, R13, R12, R4 ;  /* 0x0000000c0d047210 */ /* 0x004fc80007ffe004 */
[----:B------:R-:W-:-:S04]  /*1480*/  IADD3 R4, PT, PT, R15, R14, R4 ;  /* 0x0000000e0f047210 */ /* 0x000fc80007ffe004 */
[----:B----4-:R-:W-:-:S04]  /*1490*/  IADD3 R4, PT, PT, R17, R16, R4 ;  /* 0x0000001011047210 */ /* 0x010fc80007ffe004 */
[----:B------:R-:W-:Y:S01]  /*14a0*/  IADD3 R20, PT, PT, R19, R18, R4 ;  /* 0x0000001213147210 */ /* 0x000fe20007ffe004 */
[----:B------:R-:W-:Y:S06]  /*14b0*/  @P0 BRA `(.L_x_21) ;  /* 0xfffffffc00c00947 */ /* 0x000fec000383ffff */
.L_x_20:
[----:B------:R-:W-:Y:S05]  /*14c0*/  @!P1 BRA `(.L_x_22) ;  /* 0x0000000000789947 */ /* 0x000fea0003800000 */
[----:B------:R-:W-:Y:S02]  /*14d0*/  ISETP.GE.U32.AND P0, PT, R23, 0x8, PT ;  /* 0x000000081700780c */ /* 0x000fe40003f06070 */
[----:B------:R-:W-:-:S04]  /*14e0*/  LOP3.LUT R13, R0, 0x7, RZ, 0xc0, !PT ;  /* 0x00000007000d7812 */ /* 0x000fc800078ec0ff */
[----:B------:R-:W-:-:S07]  /*14f0*/  ISETP.NE.AND P1, PT, R13, RZ, PT ;  /* 0x000000ff0d00720c */ /* 0x000fce0003f25270 */
[----:B------:R-:W-:Y:S06]  /*1500*/  @!P0 BRA `(.L_x_23) ;  /* 0x0000000000208947 */ /* 0x000fec0003800000 */
[C---:B------:R-:W-:Y:S02]  /*1510*/  IMAD R12, R3.reuse, 0x4, R2 ;  /* 0x00000004030c7824 */ /* 0x040fe400078e0202 */
[----:B------:R-:W-:-:S03]  /*1520*/  VIADD R3, R3, 0x8 ;  /* 0x0000000803037836 */ /* 0x000fc60000000000 */
[----:B-1----:R-:W0:Y:S04]  /*1530*/  LDS.128 R4, [R12] ;  /* 0x000000000c047984 */ /* 0x002e280000000c00 */
[----:B------:R-:W1:Y:S01]  /*1540*/  LDS.128 R8, [R12+0x10] ;  /* 0x000010000c087984 */ /* 0x000e620000000c00 */
[----:B0-----:R-:W-:-:S04]  /*1550*/  IADD3 R4, PT, PT, R5, R4, R20 ;  /* 0x0000000405047210 */ /* 0x001fc80007ffe014 */
[----:B------:R-:W-:-:S04]  /*1560*/  IADD3 R4, PT, PT, R7, R6, R4 ;  /* 0x0000000607047210 */ /* 0x000fc80007ffe004 */
[----:B-1----:R-:W-:-:S04]  /*1570*/  IADD3 R4, PT, PT, R9, R8, R4 ;  /* 0x0000000809047210 */ /* 0x002fc80007ffe004 */
[----:B------:R-:W-:-:S07]  /*1580*/  IADD3 R20, PT, PT, R11, R10, R4 ;  /* 0x0000000a0b147210 */ /* 0x000fce0007ffe004 */
.L_x_23:
[----:B------:R-:W-:Y:S05]  /*1590*/  @!P1 BRA `(.L_x_22) ;  /* 0x0000000000449947 */ /* 0x000fea0003800000 */
[----:B------:R-:W-:Y:S02]  /*15a0*/  ISETP.GE.U32.AND P0, PT, R13, 0x4, PT ;  /* 0x000000040d00780c */ /* 0x000fe40003f06070 */
[----:B------:R-:W-:-:S04]  /*15b0*/  LOP3.LUT R0, R0, 0x3, RZ, 0xc0, !PT ;  /* 0x0000000300007812 */ /* 0x000fc800078ec0ff */
[----:B------:R-:W-:-:S07]  /*15c0*/  ISETP.NE.AND P1, PT, R0, RZ, PT ;  /* 0x000000ff0000720c */ /* 0x000fce0003f25270 */
[C---:B------:R-:W-:Y:S02]  /*15d0*/  @P0 IMAD R4, R3.reuse, 0x4, R2 ;  /* 0x0000000403040824 */ /* 0x040fe400078e0202 */
[----:B------:R-:W-:-:S04]  /*15e0*/  @P0 VIADD R3, R3, 0x4 ;  /* 0x0000000403030836 */ /* 0x000fc80000000000 */
[----:B-1----:R-:W0:Y:S02]  /*15f0*/  @P0 LDS.128 R4, [R4] ;  /* 0x0000000004040984 */ /* 0x002e240000000c00 */
[----:B0-----:R-:W-:-:S04]  /*1600*/  @P0 IADD3 R5, PT, PT, R5, R4, R20 ;  /* 0x0000000405050210 */ /* 0x001fc80007ffe014 */
[----:B------:R-:W-:Y:S01]  /*1610*/  @P0 IADD3 R20, PT, PT, R7, R6, R5 ;  /* 0x0000000607140210 */ /* 0x000fe20007ffe005 */
[----:B------:R-:W-:Y:S06]  /*1620*/  @!P1 BRA `(.L_x_22) ;  /* 0x0000000000209947 */ /* 0x000fec0003800000 */
[----:B------:R-:W-:Y:S02]  /*1630*/  IMAD R2, R3, 0x4, R2 ;  /* 0x0000000403027824 */ /* 0x000fe400078e0202 */
[----:B------:R-:W-:-:S07]  /*1640*/  IMAD.MOV R0, RZ, RZ, -R0 ;  /* 0x000000ffff007224 */ /* 0x000fce00078e0a00 */
.L_x_24:
[----:B------:R0:W1:Y:S01]  /*1650*/  LDS R3, [R2] ;  /* 0x0000000002037984 */ /* 0x0000620000000800 */
[----:B------:R-:W-:-:S05]  /*1660*/  VIADD R0, R0, 0x1 ;  /* 0x0000000100007836 */ /* 0x000fca0000000000 */
[----:B------:R-:W-:Y:S01]  /*1670*/  ISETP.NE.AND P0, PT, R0, RZ, PT ;  /* 0x000000ff0000720c */ /* 0x000fe20003f05270 */
[----:B0-----:R-:W-:Y:S02]  /*1680*/  VIADD R2, R2, 0x4 ;  /* 0x0000000402027836 */ /* 0x001fe40000000000 */
[----:B-1----:R-:W-:-:S10]  /*1690*/  IMAD.IADD R20, R3, 0x1, R20 ;  /* 0x0000000103147824 */ /* 0x002fd400078e0214 */
[----:B------:R-:W-:Y:S05]  /*16a0*/  @P0 BRA `(.L_x_24) ;  /* 0xfffffffc00e80947 */ /* 0x000fea000383ffff */
.L_x_22:
[----:B------:R-:W0:Y:S02]  /*16b0*/  LDC.64 R2, c[0x0][0x388] ;  /* 0x0000e200ff027b82 */ /* 0x000e240000000a00 */
[----:B0-----:R-:W-:Y:S01]  /*16c0*/  REDG.E.ADD.STRONG.GPU desc[UR6][R2.64], R20 ;  /* 0x000000140200798e */ /* 0x001fe2000c12e106 */
[----:B------:R-:W-:Y:S05]  /*16d0*/  EXIT ;  /* 0x000000000000794d */ /* 0x000fea0003800000 */
.L_x_25:
[----:B------:R-:W-:-:S00]  /*16e0*/  BRA `(.L_x_25) ;  /* 0xfffffffc00fc7947 */ /* 0x000fc0000383ffff */
[----:B------:R-:W-:-:S00]  /*16f0*/  NOP ;  /* 0x0000000000007918 */ /* 0x000fc00000000000 */
        /* <DEDUP_REMOVED lines=8> */
.L_x_26:


//--------------------- .nv.shared._Z10vector_addPiS_ --------------------------
	.section	.nv.shared._Z10vector_addPiS_,"aw",@nobits
	.sectionflags	@""
	.align	4
.nv.shared._Z10vector_addPiS_:
	.zero		5024


//--------------------- .nv.shared.reserved.0     --------------------------
	.section	.nv.shared.reserved.0,"aw",@nobits
	.weak		__nv_reservedSMEM_offset_0_alias
	.size		__nv_reservedSMEM_offset_0_alias, 0, 64
	.other		__nv_reservedSMEM_offset_0_alias,@"STO_CUDA_RESERVED_SHARED STV_DEFAULT"
__nv_reservedSMEM_offset_0_alias:
	.zero		0
	.zero		64


//--------------------- .nv.constant0._Z10vector_addPiS_ --------------------------
	.section	.nv.constant0._Z10vector_addPiS_,"a",@progbits
	.sectionflags	@""
	.align	4
.nv.constant0._Z10vector_addPiS_:
	.zero		912


//--------------------- SYMBOLS --------------------------

	.type		.nv.reservedSmem.offset0,@object
	.size		.nv.reservedSmem.offset0,0x4
	.type		.nv.reservedSmem.cap,@object
	.size		.nv.reservedSmem.cap,0x4
